	.headerflags	@"EF_CUDA_TEXMODE_UNIFIED EF_CUDA_64BIT_ADDRESS EF_CUDA_ACCELERATORS EF_CUDA_SM90 EF_CUDA_VIRTUAL_SM(EF_CUDA_SM90)"
	.elftype	@"ET_EXEC"


//--------------------- .nv.info                  --------------------------
	.section	.nv.info,"",@"SHT_CUDA_INFO"
	.align	4


	//----- nvinfo : EIATTR_REGCOUNT
	.align		4
        /*0000*/ 	.byte	0x04, 0x2f
        /*0002*/ 	.short	(.L_3 - .L_2)
	.align		4
.L_2:
        /*0004*/ 	.word	index@(triton_poi_fused__native_batch_norm_legit_no_training_mul_softplus_tanh_14)
        /*0008*/ 	.word	0x00000012


	//----- nvinfo : EIATTR_MIN_STACK_SIZE
	.align		4
.L_3:
        /*000c*/ 	.byte	0x04, 0x12
        /*000e*/ 	.short	(.L_5 - .L_4)
	.align		4
.L_4:
        /*0010*/ 	.word	index@(triton_poi_fused__native_batch_norm_legit_no_training_mul_softplus_tanh_14)
        /*0014*/ 	.word	0x00000000


	//----- nvinfo : EIATTR_FRAME_SIZE
	.align		4
.L_5:
        /*0018*/ 	.byte	0x04, 0x11
        /*001a*/ 	.short	(.L_7 - .L_6)
	.align		4
.L_6:
        /*001c*/ 	.word	index@(triton_poi_fused__native_batch_norm_legit_no_training_mul_softplus_tanh_14)
        /*0020*/ 	.word	0x00000000


	//----- nvinfo : EIATTR_MIN_STACK_SIZE
	.align		4
.L_7:
        /*0024*/ 	.byte	0x04, 0x12
        /*0026*/ 	.short	(.L_9 - .L_8)
	.align		4
.L_8:
        /*0028*/ 	.word	index@(triton_poi_fused__native_batch_norm_legit_no_training_mul_softplus_tanh_14)
        /*002c*/ 	.word	0x00000000
.L_9:


//--------------------- .nv.info.triton_poi_fused__native_batch_norm_legit_no_training_mul_softplus_tanh_14 --------------------------
	.section	.nv.info.triton_poi_fused__native_batch_norm_legit_no_training_mul_softplus_tanh_14,"",@"SHT_CUDA_INFO"
	.sectionflags	@""
	.align	4


	//----- nvinfo : EIATTR_CUDA_API_VERSION
	.align		4
        /*0000*/ 	.byte	0x04, 0x37
        /*0002*/ 	.short	(.L_11 - .L_10)
.L_10:
        /*0004*/ 	.word	0x0000007c


	//----- nvinfo : EIATTR_KPARAM_INFO
	.align		4
.L_11:
        /*0008*/ 	.byte	0x04, 0x17
        /*000a*/ 	.short	(.L_13 - .L_12)
.L_12:
        /*000c*/ 	.word	0x00000000
        /*0010*/ 	.short	0x0006
        /*0012*/ 	.short	0x0030
        /*0014*/ 	.byte	0x00, 0xf0, 0x11, 0x00


	//----- nvinfo : EIATTR_KPARAM_INFO
	.align		4
.L_13:
        /*0018*/ 	.byte	0x04, 0x17
        /*001a*/ 	.short	(.L_15 - .L_14)
.L_14:
        /*001c*/ 	.word	0x00000000
        /*0020*/ 	.short	0x0005
        /*0022*/ 	.short	0x0028
        /*0024*/ 	.byte	0x00, 0xf4, 0x21, 0x00


	//----- nvinfo : EIATTR_KPARAM_INFO
	.align		4
.L_15:
        /*0028*/ 	.byte	0x04, 0x17
        /*002a*/ 	.short	(.L_17 - .L_16)
.L_16:
        /*002c*/ 	.word	0x00000000
        /*0030*/ 	.short	0x0004
        /*0032*/ 	.short	0x0020
        /*0034*/ 	.byte	0x00, 0xf4, 0x21, 0x00


	//----- nvinfo : EIATTR_KPARAM_INFO
	.align		4
.L_17:
        /*0038*/ 	.byte	0x04, 0x17
        /*003a*/ 	.short	(.L_19 - .L_18)
.L_18:
        /*003c*/ 	.word	0x00000000
        /*0040*/ 	.short	0x0003
        /*0042*/ 	.short	0x0018
        /*0044*/ 	.byte	0x00, 0xf4, 0x21, 0x00


	//----- nvinfo : EIATTR_KPARAM_INFO
	.align		4
.L_19:
        /*0048*/ 	.byte	0x04, 0x17
        /*004a*/ 	.short	(.L_21 - .L_20)
.L_20:
        /*004c*/ 	.word	0x00000000
        /*0050*/ 	.short	0x0002
        /*0052*/ 	.short	0x0010
        /*0054*/ 	.byte	0x00, 0xf4, 0x21, 0x00


	//----- nvinfo : EIATTR_KPARAM_INFO
	.align		4
.L_21:
        /*0058*/ 	.byte	0x04, 0x17
        /*005a*/ 	.short	(.L_23 - .L_22)
.L_22:
        /*005c*/ 	.word	0x00000000
        /*0060*/ 	.short	0x0001
        /*0062*/ 	.short	0x0008
        /*0064*/ 	.byte	0x00, 0xf4, 0x21, 0x00


	//----- nvinfo : EIATTR_KPARAM_INFO
	.align		4
.L_23:
        /*0068*/ 	.byte	0x04, 0x17
        /*006a*/ 	.short	(.L_25 - .L_24)
.L_24:
        /*006c*/ 	.word	0x00000000
        /*0070*/ 	.short	0x0000
        /*0072*/ 	.short	0x0000
        /*0074*/ 	.byte	0x00, 0xf4, 0x21, 0x00


	//----- nvinfo : EIATTR_SPARSE_MMA_MASK
	.align		4
.L_25:
        /*0078*/ 	.byte	0x03, 0x50
        /*007a*/ 	.short	0x0000


	//----- nvinfo : EIATTR_MAXREG_COUNT
	.align		4
        /*007c*/ 	.byte	0x03, 0x1b
        /*007e*/ 	.short	0x00ff


	//----- nvinfo : EIATTR_EXIT_INSTR_OFFSETS
	.align		4
        /*0080*/ 	.byte	0x04, 0x1c
        /*0082*/ 	.short	(.L_27 - .L_26)


	//   ....[0]....
.L_26:
        /*0084*/ 	.word	0x00000b20


	//----- nvinfo : EIATTR_REQNTID
	.align		4
.L_27:
        /*0088*/ 	.byte	0x04, 0x10
        /*008a*/ 	.short	(.L_29 - .L_28)
.L_28:
        /*008c*/ 	.word	0x00000100
        /*0090*/ 	.word	0x00000001
        /*0094*/ 	.word	0x00000001


	//----- nvinfo : EIATTR_CRS_STACK_SIZE
	.align		4
.L_29:
        /*0098*/ 	.byte	0x04, 0x1e
        /*009a*/ 	.short	(.L_31 - .L_30)
.L_30:
        /*009c*/ 	.word	0x00000000


	//----- nvinfo : EIATTR_CBANK_PARAM_SIZE
	.align		4
.L_31:
        /*00a0*/ 	.byte	0x03, 0x19
        /*00a2*/ 	.short	0x0034


	//----- nvinfo : EIATTR_PARAM_CBANK
	.align		4
        /*00a4*/ 	.byte	0x04, 0x0a
        /*00a6*/ 	.short	(.L_33 - .L_32)
	.align		4
.L_32:
        /*00a8*/ 	.word	index@(.nv.constant0.triton_poi_fused__native_batch_norm_legit_no_training_mul_softplus_tanh_14)
        /*00ac*/ 	.short	0x0210
        /*00ae*/ 	.short	0x0034


	//----- nvinfo : EIATTR_SW_WAR
	.align		4
.L_33:
        /*00b0*/ 	.byte	0x04, 0x36
        /*00b2*/ 	.short	(.L_35 - .L_34)
.L_34:
        /*00b4*/ 	.word	0x00000008
.L_35:


//--------------------- .nv.callgraph             --------------------------
	.section	.nv.callgraph,"",@"SHT_CUDA_CALLGRAPH"
	.align	4
	.sectionentsize	8
	.align		4
        /*0000*/ 	.word	0x00000000
	.align		4
        /*0004*/ 	.word	0xffffffff
	.align		4
        /*0008*/ 	.word	0x00000000
	.align		4
        /*000c*/ 	.word	0xfffffffe
	.align		4
        /*0010*/ 	.word	0x00000000
	.align		4
        /*0014*/ 	.word	0xfffffffd
	.align		4
        /*0018*/ 	.word	0x00000000
	.align		4
        /*001c*/ 	.word	0xfffffffc


//--------------------- .nv.constant4             --------------------------
	.section	.nv.constant4,"a",@progbits
	.align	8
	.align		8
.nv.constant4:
        /*0000*/ 	.dword	_$_str
	.align		8
        /*0008*/ 	.dword	_$_str_$_2


//--------------------- .text.triton_poi_fused__native_batch_norm_legit_no_training_mul_softplus_tanh_14 --------------------------
	.section	.text.triton_poi_fused__native_batch_norm_legit_no_training_mul_softplus_tanh_14,"ax",@progbits
	.align	128
        .global         triton_poi_fused__native_batch_norm_legit_no_training_mul_softplus_tanh_14
        .type           triton_poi_fused__native_batch_norm_legit_no_training_mul_softplus_tanh_14,@function
        .size           triton_poi_fused__native_batch_norm_legit_no_training_mul_softplus_tanh_14,(.L_x_11 - triton_poi_fused__native_batch_norm_legit_no_training_mul_softplus_tanh_14)
        .other          triton_poi_fused__native_batch_norm_legit_no_training_mul_softplus_tanh_14,@"STO_CUDA_ENTRY STV_DEFAULT"
triton_poi_fused__native_batch_norm_legit_no_training_mul_softplus_tanh_14:
.text.triton_poi_fused__native_batch_norm_legit_no_training_mul_softplus_tanh_14:
[----:B------:R-:W0:Y:S01]  /*0000*/  LDC R1, c[0x0][0x28] ;  /* 0x00000a00ff017b82 */ /* 0x000e220000000800 */
[----:B------:R-:W1:Y:S07]  /*0010*/  S2R R0, SR_TID.X ;  /* 0x0000000000007919 */ /* 0x000e6e0000002100 */
[----:B------:R-:W2:Y:S01]  /*0020*/  LDC.64 R4, c[0x0][0x228] ;  /* 0x00008a00ff047b82 */ /* 0x000ea20000000a00 */
[----:B------:R-:W-:Y:S01]  /*0030*/  ULDC.64 UR4, c[0x0][0x208] ;  /* 0x0000820000047ab9 */ /* 0x000fe20000000a00 */
[----:B------:R-:W3:Y:S06]  /*0040*/  S2R R7, SR_CTAID.X ;  /* 0x0000000000077919 */ /* 0x000eec0000002500 */
[----:B------:R-:W4:Y:S08]  /*0050*/  LDC.64 R8, c[0x0][0x220] ;  /* 0x00008800ff087b82 */ /* 0x000f300000000a00 */
[----:B------:R-:W5:Y:S08]  /*0060*/  LDC.64 R10, c[0x0][0x230] ;  /* 0x00008c00ff0a7b82 */ /* 0x000f700000000a00 */
[----:B------:R-:W5:Y:S01]  /*0070*/  LDC.64 R12, c[0x0][0x238] ;  /* 0x00008e00ff0c7b82 */ /* 0x000f620000000a00 */
[----:B-1----:R-:W-:-:S02]  /*0080*/  SHF.L.U32 R0, R0, 0x1, RZ ;  /* 0x0000000100007819 */ /* 0x002fc400000006ff */
[----:B---3--:R-:W-:Y:S02]  /*0090*/  SHF.R.S32.HI R3, RZ, 0x16, R7 ;  /* 0x00000016ff037819 */ /* 0x008fe40000011407 */
[----:B------:R-:W-:Y:S02]  /*00a0*/  LOP3.LUT R0, R0, 0x1fe, RZ, 0xc0, !PT ;  /* 0x000001fe00007812 */ /* 0x000fe400078ec0ff */
[----:B------:R-:W-:Y:S02]  /*00b0*/  SGXT R3, R3, 0x1 ;  /* 0x000000010303781a */ /* 0x000fe40000000200 */
[----:B------:R-:W-:Y:S02]  /*00c0*/  LEA R2, R7, R0, 0x9 ;  /* 0x0000000007027211 */ /* 0x000fe400078e48ff */
[----:B------:R-:W1:Y:S02]  /*00d0*/  LDC.64 R6, c[0x0][0x218] ;  /* 0x00008600ff067b82 */ /* 0x000e640000000a00 */
[----:B------:R-:W-:-:S04]  /*00e0*/  LEA.HI R3, R3, R2, RZ, 0x5 ;  /* 0x0000000203037211 */ /* 0x000fc800078f28ff */
[----:B------:R-:W-:-:S04]  /*00f0*/  LOP3.LUT R3, R3, 0xffffffe0, RZ, 0xc0, !PT ;  /* 0xffffffe003037812 */ /* 0x000fc800078ec0ff */
[----:B------:R-:W-:-:S05]  /*0100*/  IADD3 R3, R2, -R3, RZ ;  /* 0x8000000302037210 */ /* 0x000fca0007ffe0ff */
[----:B--2---:R-:W-:-:S06]  /*0110*/  IMAD.WIDE R4, R3, 0x4, R4 ;  /* 0x0000000403047825 */ /* 0x004fcc00078e0204 */
[----:B------:R-:W2:Y:S01]  /*0120*/  LDG.E.EL.64 R4, desc[UR4][R4.64] ;  /* 0x0000000404047981 */ /* 0x000ea2000c2e1b00 */
[----:B----4-:R-:W-:-:S04]  /*0130*/  IMAD.WIDE R8, R3, 0x4, R8 ;  /* 0x0000000403087825 */ /* 0x010fc800078e0208 */
[----:B-1----:R-:W-:Y:S02]  /*0140*/  IMAD.WIDE R6, R2, 0x4, R6 ;  /* 0x0000000402067825 */ /* 0x002fe400078e0206 */
[----:B------:R-:W3:Y:S02]  /*0150*/  LDG.E.EL.64 R8, desc[UR4][R8.64] ;  /* 0x0000000408087981 */ /* 0x000ee4000c2e1b00 */
[C---:B-----5:R-:W-:Y:S02]  /*0160*/  IMAD.WIDE R10, R3.reuse, 0x4, R10 ;  /* 0x00000004030a7825 */ /* 0x060fe400078e020a */
[----:B------:R-:W3:Y:S02]  /*0170*/  LDG.E.64 R6, desc[UR4][R6.64] ;  /* 0x0000000406067981 */ /* 0x000ee4000c1e1b00 */
[----:B0-----:R-:W-:Y:S02]  /*0180*/  IMAD.WIDE R12, R3, 0x4, R12 ;  /* 0x00000004030c7825 */ /* 0x001fe400078e020c */
[----:B------:R-:W4:Y:S04]  /*0190*/  LDG.E.EL.64 R10, desc[UR4][R10.64] ;  /* 0x000000040a0a7981 */ /* 0x000f28000c2e1b00 */
[----:B------:R-:W4:Y:S01]  /*01a0*/  LDG.E.EL.64 R12, desc[UR4][R12.64] ;  /* 0x000000040c0c7981 */ /* 0x000f22000c2e1b00 */
[----:B------:R-:W-:Y:S01]  /*01b0*/  HFMA2.MMA R0, -RZ, RZ, 1.625, 0 ;  /* 0x3e800000ff007435 */ /* 0x000fe200000001ff */
[----:B------:R-:W-:Y:S01]  /*01c0*/  BSSY B0, `(.L_x_0) ;  /* 0x0000057000007945 */ /* 0x000fe20003800000 */
[----:B--2---:R-:W-:Y:S01]  /*01d0*/  FADD R4, R4, 9.9999997473787516356e-06 ;  /* 0x3727c5ac04047421 */ /* 0x004fe20000000000 */
[----:B------:R-:W-:-:S03]  /*01e0*/  FADD R5, R5, 9.9999997473787516356e-06 ;  /* 0x3727c5ac05057421 */ /* 0x000fc60000000000 */
[----:B------:R-:W0:Y:S08]  /*01f0*/  MUFU.SQRT R3, R4 ;  /* 0x0000000400037308 */ /* 0x000e300000002000 */
[----:B------:R-:W1:Y:S01]  /*0200*/  MUFU.SQRT R14, R5 ;  /* 0x00000005000e7308 */ /* 0x000e620000002000 */
[C---:B0-----:R-:W-:Y:S02]  /*0210*/  FSETP.GT.AND P0, PT, R3.reuse, 8.50705917302346158658e+37, PT ;  /* 0x7e8000000300780b */ /* 0x041fe40003f04000 */
[----:B------:R-:W-:-:S02]  /*0220*/  FSETP.GEU.AND P2, PT, R3, 1.175494350822287508e-38, PT ;  /* 0x008000000300780b */ /* 0x000fc40003f4e000 */
[C---:B-1----:R-:W-:Y:S02]  /*0230*/  FSETP.GT.AND P1, PT, R14.reuse, 8.50705917302346158658e+37, PT ;  /* 0x7e8000000e00780b */ /* 0x042fe40003f24000 */
[----:B------:R-:W-:-:S07]  /*0240*/  FSETP.GEU.AND P3, PT, R14, 1.175494350822287508e-38, PT ;  /* 0x008000000e00780b */ /* 0x000fce0003f6e000 */
[----:B------:R-:W-:-:S04]  /*0250*/  @P0 FMUL R3, R3, 0.25 ;  /* 0x3e80000003030820 */ /* 0x000fc80000400000 */
[----:B------:R-:W-:Y:S01]  /*0260*/  @!P2 FMUL R3, R3, 16777216 ;  /* 0x4b8000000303a820 */ /* 0x000fe20000400000 */
[----:B------:R-:W-:-:S04]  /*0270*/  @P1 FMUL R14, R14, 0.25 ;  /* 0x3e8000000e0e1820 */ /* 0x000fc80000400000 */
[----:B------:R-:W-:Y:S01]  /*0280*/  @!P3 FMUL R14, R14, 16777216 ;  /* 0x4b8000000e0eb820 */ /* 0x000fe20000400000 */
[----:B------:R-:W0:Y:S01]  /*0290*/  MUFU.RCP R3, R3 ;  /* 0x0000000300037308 */ /* 0x000e220000001000 */
[----:B------:R-:W-:-:S07]  /*02a0*/  FSEL R4, R0, 1, P0 ;  /* 0x3f80000000047808 */ /* 0x000fce0000000000 */
[----:B------:R-:W1:Y:S01]  /*02b0*/  MUFU.RCP R14, R14 ;  /* 0x0000000e000e7308 */ /* 0x000e620000001000 */
[----:B------:R-:W-:Y:S01]  /*02c0*/  FSEL R15, R0, 1, P1 ;  /* 0x3f800000000f7808 */ /* 0x000fe20000800000 */
[----:B------:R-:W-:Y:S01]  /*02d0*/  @!P2 FMUL R4, R4, 16777216 ;  /* 0x4b8000000404a820 */ /* 0x000fe20000400000 */
[----:B---3--:R-:W-:-:S03]  /*02e0*/  FADD R6, R6, -R8 ;  /* 0x8000000806067221 */ /* 0x008fc60000000000 */
[----:B------:R-:W-:Y:S01]  /*02f0*/  @!P3 FMUL R15, R15, 16777216 ;  /* 0x4b8000000f0fb820 */ /* 0x000fe20000400000 */
[----:B0-----:R-:W-:Y:S01]  /*0300*/  FMUL R5, R3, R4 ;  /* 0x0000000403057220 */ /* 0x001fe20000400000 */
[----:B------:R-:W-:-:S03]  /*0310*/  FADD R7, R7, -R9 ;  /* 0x8000000907077221 */ /* 0x000fc60000000000 */
[----:B------:R-:W-:Y:S01]  /*0320*/  FMUL R5, R6, R5 ;  /* 0x0000000506057220 */ /* 0x000fe20000400000 */
[----:B-1----:R-:W-:-:S03]  /*0330*/  FMUL R4, R14, R15 ;  /* 0x0000000f0e047220 */ /* 0x002fc60000400000 */
[----:B----4-:R-:W-:Y:S01]  /*0340*/  FFMA R10, R10, R5, R12 ;  /* 0x000000050a0a7223 */ /* 0x010fe2000000000c */
[----:B------:R-:W-:-:S03]  /*0350*/  FMUL R4, R7, R4 ;  /* 0x0000000407047220 */ /* 0x000fc60000400000 */
[----:B------:R-:W-:Y:S01]  /*0360*/  FMUL R5, R10, 1.4426950216293334961 ;  /* 0x3fb8aa3b0a057820 */ /* 0x000fe20000400000 */
[----:B------:R-:W-:-:S04]  /*0370*/  FFMA R11, R11, R4, R13 ;  /* 0x000000040b0b7223 */ /* 0x000fc8000000000d */
[----:B------:R-:W-:Y:S01]  /*0380*/  FMUL R7, R11, 1.4426950216293334961 ;  /* 0x3fb8aa3b0b077820 */ /* 0x000fe20000400000 */
[----:B------:R-:W-:-:S04]  /*0390*/  FSETP.GEU.AND P0, PT, R5, -126, PT ;  /* 0xc2fc00000500780b */ /* 0x000fc80003f0e000 */
[----:B------:R-:W-:-:S09]  /*03a0*/  FSETP.GEU.AND P1, PT, R7, -126, PT ;  /* 0xc2fc00000700780b */ /* 0x000fd20003f2e000 */
[----:B------:R-:W-:-:S04]  /*03b0*/  @!P0 FMUL R5, R5, 0.5 ;  /* 0x3f00000005058820 */ /* 0x000fc80000400000 */
[----:B------:R-:W-:Y:S01]  /*03c0*/  @!P1 FMUL R7, R7, 0.5 ;  /* 0x3f00000007079820 */ /* 0x000fe20000400000 */
[----:B------:R-:W0:Y:S08]  /*03d0*/  MUFU.EX2 R3, R5 ;  /* 0x0000000500037308 */ /* 0x000e300000000800 */
[----:B------:R-:W1:Y:S01]  /*03e0*/  MUFU.EX2 R4, R7 ;  /* 0x0000000700047308 */ /* 0x000e620000000800 */
[----:B0-----:R-:W-:-:S04]  /*03f0*/  @!P0 FMUL R3, R3, R3 ;  /* 0x0000000303038220 */ /* 0x001fc80000400000 */
[----:B------:R-:W-:Y:S01]  /*0400*/  FADD.FTZ.RZ R6, R3, 1 ;  /* 0x3f80000003067421 */ /* 0x000fe2000001c000 */
[----:B-1----:R-:W-:-:S04]  /*0410*/  @!P1 FMUL R4, R4, R4 ;  /* 0x0000000404049220 */ /* 0x002fc80000400000 */
[----:B------:R-:W-:Y:S01]  /*0420*/  IADD3 R6, R6, -0x3f400000, RZ ;  /* 0xc0c0000006067810 */ /* 0x000fe20007ffe0ff */
[----:B------:R-:W-:-:S03]  /*0430*/  FADD.FTZ.RZ R8, R4, 1 ;  /* 0x3f80000004087421 */ /* 0x000fc6000001c000 */
[----:B------:R-:W-:Y:S02]  /*0440*/  LOP3.LUT R6, R6, 0xff800000, RZ, 0xc0, !PT ;  /* 0xff80000006067812 */ /* 0x000fe400078ec0ff */
[----:B------:R-:W-:Y:S02]  /*0450*/  IADD3 R8, R8, -0x3f400000, RZ ;  /* 0xc0c0000008087810 */ /* 0x000fe40007ffe0ff */
[----:B------:R-:W-:Y:S02]  /*0460*/  IADD3 R9, -R6, 0x40800000, RZ ;  /* 0x4080000006097810 */ /* 0x000fe40007ffe1ff */
[----:B------:R-:W-:-:S04]  /*0470*/  LOP3.LUT R5, R8, 0xff800000, RZ, 0xc0, !PT ;  /* 0xff80000008057812 */ /* 0x000fc800078ec0ff */
[----:B------:R-:W-:Y:S01]  /*0480*/  IADD3 R13, -R5, 0x40800000, RZ ;  /* 0x40800000050d7810 */ /* 0x000fe20007ffe1ff */
[-C--:B------:R-:W-:Y:S01]  /*0490*/  FFMA.FTZ R7, R9, R0.reuse, -1 ;  /* 0xbf80000009077423 */ /* 0x080fe20000010000 */
[----:B------:R-:W-:Y:S02]  /*04a0*/  IADD3 R8, R3, -R6, RZ ;  /* 0x8000000603087210 */ /* 0x000fe40007ffe0ff */
[----:B------:R-:W-:Y:S01]  /*04b0*/  IADD3 R9, R4, -R5, RZ ;  /* 0x8000000504097210 */ /* 0x000fe20007ffe0ff */
[----:B------:R-:W-:Y:S01]  /*04c0*/  FFMA.FTZ R0, R13, R0, -1 ;  /* 0xbf8000000d007423 */ /* 0x000fe20000010000 */
[----:B------:R-:W-:Y:S01]  /*04d0*/  MOV R12, 0x3d39bf78 ;  /* 0x3d39bf78000c7802 */ /* 0x000fe20000000f00 */
[----:B------:R-:W-:Y:S02]  /*04e0*/  FADD R7, R8, R7 ;  /* 0x0000000708077221 */ /* 0x000fe40000000000 */
[----:B------:R-:W-:Y:S02]  /*04f0*/  FADD R0, R9, R0 ;  /* 0x0000000009007221 */ /* 0x000fe40000000000 */
[----:B------:R-:W-:-:S02]  /*0500*/  FFMA.FTZ R8, R7, -R12, 0.10546888411045074463 ;  /* 0x3dd8001207087423 */ /* 0x000fc4000001080c */
[C---:B------:R-:W-:Y:S02]  /*0510*/  FFMA.FTZ R9, R0.reuse, -R12, 0.10546888411045074463 ;  /* 0x3dd8001200097423 */ /* 0x040fe4000001080c */
[C---:B------:R-:W-:Y:S02]  /*0520*/  FFMA.FTZ R8, R7.reuse, R8, -0.13229703903198242188 ;  /* 0xbe0778e007087423 */ /* 0x040fe40000010008 */
[C---:B------:R-:W-:Y:S02]  /*0530*/  FFMA.FTZ R9, R0.reuse, R9, -0.13229703903198242188 ;  /* 0xbe0778e000097423 */ /* 0x040fe40000010009 */
[C---:B------:R-:W-:Y:S02]  /*0540*/  FFMA.FTZ R8, R7.reuse, R8, 0.14491446316242218018 ;  /* 0x3e14647507087423 */ /* 0x040fe40000010008 */
[----:B------:R-:W-:Y:S02]  /*0550*/  FFMA.FTZ R9, R0, R9, 0.14491446316242218018 ;  /* 0x3e14647500097423 */ /* 0x000fe40000010009 */
[----:B------:R-:W-:-:S02]  /*0560*/  FFMA.FTZ R8, R7, R8, -0.16641564667224884033 ;  /* 0xbe2a68dd07087423 */ /* 0x000fc40000010008 */
[C---:B------:R-:W-:Y:S02]  /*0570*/  FFMA.FTZ R9, R0.reuse, R9, -0.16641564667224884033 ;  /* 0xbe2a68dd00097423 */ /* 0x040fe40000010009 */
[C---:B------:R-:W-:Y:S02]  /*0580*/  FFMA.FTZ R8, R7.reuse, R8, 0.19988867640495300293 ;  /* 0x3e4caf9e07087423 */ /* 0x040fe40000010008 */
[C---:B------:R-:W-:Y:S02]  /*0590*/  FFMA.FTZ R9, R0.reuse, R9, 0.19988867640495300293 ;  /* 0x3e4caf9e00097423 */ /* 0x040fe40000010009 */
[----:B------:R-:W-:Y:S02]  /*05a0*/  FFMA.FTZ R8, R7, R8, -0.25000196695327758789 ;  /* 0xbe80004207087423 */ /* 0x000fe40000010008 */
[----:B------:R-:W-:Y:S01]  /*05b0*/  FFMA.FTZ R9, R0, R9, -0.25000196695327758789 ;  /* 0xbe80004200097423 */ /* 0x000fe20000010009 */
[----:B------:R-:W-:Y:S01]  /*05c0*/  ISETP.GE.U32.AND P2, PT, R3, 0x7f800000, PT ;  /* 0x7f8000000300780c */ /* 0x000fe20003f46070 */
[----:B------:R-:W-:-:S02]  /*05d0*/  FFMA.FTZ R8, R7, R8, 0.33333510160446166992 ;  /* 0x3eaaaae607087423 */ /* 0x000fc40000010008 */
[C---:B------:R-:W-:Y:S02]  /*05e0*/  FFMA.FTZ R9, R0.reuse, R9, 0.33333510160446166992 ;  /* 0x3eaaaae600097423 */ /* 0x040fe40000010009 */
[C---:B------:R-:W-:Y:S02]  /*05f0*/  FFMA.FTZ R8, R7.reuse, R8, -0.5 ;  /* 0xbf00000007087423 */ /* 0x040fe40000010008 */
[C---:B------:R-:W-:Y:S01]  /*0600*/  FFMA.FTZ R9, R0.reuse, R9, -0.5 ;  /* 0xbf00000000097423 */ /* 0x040fe20000010009 */
[----:B------:R-:W-:Y:S01]  /*0610*/  I2FP.F32.S32 R5, R5 ;  /* 0x0000000500057245 */ /* 0x000fe20000201400 */
[C---:B------:R-:W-:Y:S01]  /*0620*/  FMUL R8, R7.reuse, R8 ;  /* 0x0000000807087220 */ /* 0x040fe20000400000 */
[----:B------:R-:W-:Y:S01]  /*0630*/  I2FP.F32.S32 R6, R6 ;  /* 0x0000000600067245 */ /* 0x000fe20000201400 */
[C---:B------:R-:W-:Y:S02]  /*0640*/  FMUL R9, R0.reuse, R9 ;  /* 0x0000000900097220 */ /* 0x040fe40000400000 */
[----:B------:R-:W-:Y:S01]  /*0650*/  FFMA.FTZ R7, R7, R8, R7 ;  /* 0x0000000807077223 */ /* 0x000fe20000010007 */
[----:B------:R-:W-:Y:S01]  /*0660*/  FMUL R5, R5, 1.1920928955078125e-07 ;  /* 0x3400000005057820 */ /* 0x000fe20000400000 */
[----:B------:R-:W-:Y:S01]  /*0670*/  FFMA.FTZ R0, R0, R9, R0 ;  /* 0x0000000900007223 */ /* 0x000fe20000010000 */
[----:B------:R-:W-:Y:S01]  /*0680*/  FMUL R6, R6, 1.1920928955078125e-07 ;  /* 0x3400000006067820 */ /* 0x000fe20000400000 */
[----:B------:R-:W-:-:S02]  /*0690*/  FSETP.GT.AND P0, PT, R10, 20, PT ;  /* 0x41a000000a00780b */ /* 0x000fc40003f04000 */
[----:B------:R-:W-:Y:S01]  /*06a0*/  ISETP.GE.U32.AND P1, PT, R4, 0x7f800000, PT ;  /* 0x7f8000000400780c */ /* 0x000fe20003f26070 */
[----:B------:R-:W-:Y:S01]  /*06b0*/  FFMA.FTZ R0, R5, 0.69314718246459960938, R0 ;  /* 0x3f31721805007823 */ /* 0x000fe20000010000 */
[----:B------:R-:W-:Y:S01]  /*06c0*/  FFMA.FTZ R7, R6, 0.69314718246459960938, R7 ;  /* 0x3f31721806077823 */ /* 0x000fe20000010007 */
[----:B------:R-:W-:Y:S10]  /*06d0*/  @!P2 BRA `(.L_x_1) ;  /* 0x000000000014a947 */ /* 0x000ff40003800000 */
[C---:B------:R-:W-:Y:S02]  /*06e0*/  ISETP.GE.AND P2, PT, R3.reuse, -0x407fffff, PT ;  /* 0xbf8000010300780c */ /* 0x040fe40003f46270 */
[----:B------:R-:W-:-:S11]  /*06f0*/  FSETP.NEU.AND P3, PT, R3, RZ, PT ;  /* 0x000000ff0300720b */ /* 0x000fd60003f6d000 */
[----:B------:R-:W-:-:S05]  /*0700*/  @P2 MOV R6, 0x7f800000 ;  /* 0x7f80000000062802 */ /* 0x000fca0000000f00 */
[----:B------:R-:W-:-:S05]  /*0710*/  @P2 FFMA.FTZ R7, R3, R6, +INF ;  /* 0x7f80000003072423 */ /* 0x000fca0000010006 */
[----:B------:R-:W-:-:S07]  /*0720*/  FSEL R7, R7, -RZ, P3 ;  /* 0x800000ff07077208 */ /* 0x000fce0001800000 */
.L_x_1:
[----:B------:R-:W-:Y:S05]  /*0730*/  BSYNC B0 ;  /* 0x0000000000007941 */ /* 0x000fea0003800000 */
.L_x_0:
[----:B------:R-:W-:Y:S04]  /*0740*/  BSSY B0, `(.L_x_2) ;  /* 0x0000007000007945 */ /* 0x000fe80003800000 */
[----:B------:R-:W-:Y:S05]  /*0750*/  @!P1 BRA `(.L_x_3) ;  /* 0x0000000000149947 */ /* 0x000fea0003800000 */
[C---:B------:R-:W-:Y:S02]  /*0760*/  ISETP.GE.AND P1, PT, R4.reuse, -0x407fffff, PT ;  /* 0xbf8000010400780c */ /* 0x040fe40003f26270 */
[----:B------:R-:W-:-:S11]  /*0770*/  FSETP.NEU.AND P2, PT, R4, RZ, PT ;  /* 0x000000ff0400720b */ /* 0x000fd60003f4d000 */
[----:B------:R-:W-:-:S05]  /*0780*/  @P1 MOV R3, 0x7f800000 ;  /* 0x7f80000000031802 */ /* 0x000fca0000000f00 */
[----:B------:R-:W-:-:S05]  /*0790*/  @P1 FFMA.FTZ R0, R4, R3, +INF ;  /* 0x7f80000004001423 */ /* 0x000fca0000010003 */
[----:B------:R-:W-:-:S07]  /*07a0*/  FSEL R0, R0, -RZ, P2 ;  /* 0x800000ff00007208 */ /* 0x000fce0001000000 */
.L_x_3:
[----:B------:R-:W-:Y:S05]  /*07b0*/  BSYNC B0 ;  /* 0x0000000000007941 */ /* 0x000fea0003800000 */
.L_x_2:
[----:B------:R-:W-:Y:S01]  /*07c0*/  FSEL R7, R10, R7, P0 ;  /* 0x000000070a077208 */ /* 0x000fe20000000000 */
[----:B------:R-:W-:Y:S01]  /*07d0*/  BSSY B0, `(.L_x_4) ;  /* 0x0000017000007945 */ /* 0x000fe20003800000 */
[----:B------:R-:W-:-:S03]  /*07e0*/  FSETP.GT.AND P0, PT, R11, 20, PT ;  /* 0x41a000000b00780b */ /* 0x000fc60003f04000 */
[----:B------:R-:W-:Y:S01]  /*07f0*/  FADD.FTZ R6, |R7|, -RZ ;  /* 0x800000ff07067221 */ /* 0x000fe20000010200 */
[----:B------:R-:W-:-:S04]  /*0800*/  FSEL R3, R11, R0, P0 ;  /* 0x000000000b037208 */ /* 0x000fc80000000000 */
[----:B------:R-:W-:-:S13]  /*0810*/  FSETP.GE.AND P1, PT, R6, 0.60000002384185791016, PT ;  /* 0x3f19999a0600780b */ /* 0x000fda0003f26000 */
[----:B------:R-:W-:Y:S05]  /*0820*/  @!P1 BRA `(.L_x_5) ;  /* 0x0000000000289947 */ /* 0x000fea0003800000 */
[C---:B------:R-:W-:Y:S01]  /*0830*/  FMUL R0, R6.reuse, 2.8853900432586669922 ;  /* 0x4038aa3b06007820 */ /* 0x040fe20000400000 */
[----:B------:R-:W-:Y:S01]  /*0840*/  HFMA2.MMA R5, -RZ, RZ, 1.875, 0 ;  /* 0x3f800000ff057435 */ /* 0x000fe200000001ff */
[----:B------:R-:W-:-:S04]  /*0850*/  FSETP.GE.AND P0, PT, R6, 9.010913848876953125, PT ;  /* 0x41102cb40600780b */ /* 0x000fc80003f06000 */
[----:B------:R-:W0:Y:S02]  /*0860*/  MUFU.EX2 R0, R0 ;  /* 0x0000000000007308 */ /* 0x000e240000000800 */
[----:B0-----:R-:W-:-:S06]  /*0870*/  FADD R4, R0, 1 ;  /* 0x3f80000000047421 */ /* 0x001fcc0000000000 */
[----:B------:R-:W0:Y:S02]  /*0880*/  MUFU.RCP R4, R4 ;  /* 0x0000000400047308 */ /* 0x000e240000001000 */
[----:B0-----:R-:W-:-:S05]  /*0890*/  FFMA.FTZ R5, R4, -2, R5 ;  /* 0xc000000004057823 */ /* 0x001fca0000010005 */
[----:B------:R-:W-:-:S04]  /*08a0*/  FSEL R5, R5, 1, !P0 ;  /* 0x3f80000005057808 */ /* 0x000fc80004000000 */
[----:B------:R-:W-:Y:S01]  /*08b0*/  LOP3.LUT R5, R5, 0x80000000, R7, 0xf8, !PT ;  /* 0x8000000005057812 */ /* 0x000fe200078ef807 */
[----:B------:R-:W-:Y:S06]  /*08c0*/  BRA `(.L_x_6) ;  /* 0x00000000001c7947 */ /* 0x000fec0003800000 */
.L_x_5:
[----:B------:R-:W-:Y:S01]  /*08d0*/  MOV R0, 0x3c80f082 ;  /* 0x3c80f08200007802 */ /* 0x000fe20000000f00 */
[----:B------:R-:W-:-:S04]  /*08e0*/  FMUL R5, R7, R7 ;  /* 0x0000000707057220 */ /* 0x000fc80000400000 */
[----:B------:R-:W-:-:S04]  /*08f0*/  FFMA.FTZ R0, R5, R0, -0.052303962409496307373 ;  /* 0xbd563cae05007423 */ /* 0x000fc80000010000 */
[----:B------:R-:W-:-:S04]  /*0900*/  FFMA.FTZ R0, R5, R0, 0.1331529766321182251 ;  /* 0x3e08594105007423 */ /* 0x000fc80000010000 */
[----:B------:R-:W-:-:S04]  /*0910*/  FFMA.FTZ R0, R5, R0, -0.33332768082618713379 ;  /* 0xbeaaa9ed05007423 */ /* 0x000fc80000010000 */
[----:B------:R-:W-:-:S04]  /*0920*/  FFMA.FTZ R0, R5, R0, RZ ;  /* 0x0000000005007223 */ /* 0x000fc800000100ff */
[----:B------:R-:W-:-:S07]  /*0930*/  FFMA.FTZ R5, R7, R0, R7 ;  /* 0x0000000007057223 */ /* 0x000fce0000010007 */
.L_x_6:
[----:B------:R-:W-:Y:S05]  /*0940*/  BSYNC B0 ;  /* 0x0000000000007941 */ /* 0x000fea0003800000 */
.L_x_4:
[----:B------:R-:W-:Y:S01]  /*0950*/  FADD.FTZ R8, |R3|, -RZ ;  /* 0x800000ff03087221 */ /* 0x000fe20000010200 */
[----:B------:R-:W-:Y:S01]  /*0960*/  BSSY B0, `(.L_x_7) ;  /* 0x0000015000007945 */ /* 0x000fe20003800000 */
[----:B------:R-:W-:-:S03]  /*0970*/  SHF.R.S32.HI R9, RZ, 0x1f, R2 ;  /* 0x0000001fff097819 */ /* 0x000fc60000011402 */
        /* <DEDUP_REMOVED lines=12> */
.L_x_8:
[----:B------:R-:W-:Y:S01]  /*0a40*/  MOV R0, 0x3c80f082 ;  /* 0x3c80f08200007802 */ /* 0x000fe20000000f00 */
[----:B------:R-:W-:-:S04]  /*0a50*/  FMUL R7, R3, R3 ;  /* 0x0000000303077220 */ /* 0x000fc80000400000 */
[----:B------:R-:W-:-:S04]  /*0a60*/  FFMA.FTZ R0, R7, R0, -0.052303962409496307373 ;  /* 0xbd563cae07007423 */ /* 0x000fc80000010000 */
[----:B------:R-:W-:-:S04]  /*0a70*/  FFMA.FTZ R0, R7, R0, 0.1331529766321182251 ;  /* 0x3e08594107007423 */ /* 0x000fc80000010000 */
[----:B------:R-:W-:-:S04]  /*0a80*/  FFMA.FTZ R0, R7, R0, -0.33332768082618713379 ;  /* 0xbeaaa9ed07007423 */ /* 0x000fc80000010000 */
[----:B------:R-:W-:-:S04]  /*0a90*/  FFMA.FTZ R0, R7, R0, RZ ;  /* 0x0000000007007223 */ /* 0x000fc800000100ff */
[----:B------:R-:W-:-:S07]  /*0aa0*/  FFMA.FTZ R0, R3, R0, R3 ;  /* 0x0000000003007223 */ /* 0x000fce0000010003 */
.L_x_9:
[----:B------:R-:W-:Y:S05]  /*0ab0*/  BSYNC B0 ;  /* 0x0000000000007941 */ /* 0x000fea0003800000 */
.L_x_7:
[----:B------:R-:W-:Y:S01]  /*0ac0*/  ULDC.64 UR6, c[0x0][0x210] ;  /* 0x0000840000067ab9 */ /* 0x000fe20000000a00 */
[----:B------:R-:W-:Y:S01]  /*0ad0*/  FMUL R10, R10, R5 ;  /* 0x000000050a0a7220 */ /* 0x000fe20000400000 */
[----:B------:R-:W-:Y:S01]  /*0ae0*/  LEA R4, P0, R2, UR6, 0x2 ;  /* 0x0000000602047c11 */ /* 0x000fe2000f8010ff */
[----:B------:R-:W-:-:S03]  /*0af0*/  FMUL R11, R11, R0 ;  /* 0x000000000b0b7220 */ /* 0x000fc60000400000 */
[----:B------:R-:W-:-:S05]  /*0b00*/  LEA.HI.X R5, R2, UR7, R9, 0x2, P0 ;  /* 0x0000000702057c11 */ /* 0x000fca00080f1409 */
[----:B------:R-:W-:Y:S01]  /*0b10*/  STG.E.64 desc[UR4][R4.64], R10 ;  /* 0x0000000a04007986 */ /* 0x000fe2000c101b04 */
[----:B------:R-:W-:Y:S05]  /*0b20*/  EXIT ;  /* 0x000000000000794d */ /* 0x000fea0003800000 */
.L_x_10:
[----:B------:R-:W-:-:S00]  /*0b30*/  BRA `(.L_x_10) ;  /* 0xfffffffc00fc7947 */ /* 0x000fc0000383ffff */
[----:B------:R-:W-:-:S00]  /*0b40*/  NOP ;  /* 0x0000000000007918 */ /* 0x000fc00000000000 */
        /* <DEDUP_REMOVED lines=11> */
.L_x_11:


//--------------------- .nv.global.init           --------------------------
	.section	.nv.global.init,"aw",@progbits
.nv.global.init:
	.type		_$_str,@object
	.size		_$_str,(_$_str_$_2 - _$_str)
_$_str:
        /*0000*/ 	.byte	0x5f, 0x5f, 0x43, 0x55, 0x44, 0x41, 0x5f, 0x46, 0x54, 0x5a, 0x00
	.type		_$_str_$_2,@object
	.size		_$_str_$_2,(.L_1 - _$_str_$_2)
_$_str_$_2:
        /*000b*/ 	.byte	0x5f, 0x5f, 0x43, 0x55, 0x44, 0x41, 0x5f, 0x50, 0x52, 0x45, 0x43, 0x5f, 0x53, 0x51, 0x52, 0x54
        /*001b*/ 	.byte	0x00
.L_1:


//--------------------- .nv.constant0.triton_poi_fused__native_batch_norm_legit_no_training_mul_softplus_tanh_14 --------------------------
	.section	.nv.constant0.triton_poi_fused__native_batch_norm_legit_no_training_mul_softplus_tanh_14,"a",@progbits
	.sectionflags	@""
	.align	4
.nv.constant0.triton_poi_fused__native_batch_norm_legit_no_training_mul_softplus_tanh_14:
	.zero		580
